//
// Generated by NVIDIA NVVM Compiler
//
// Compiler Build ID: CL-36424714
// Cuda compilation tools, release 13.0, V13.0.88
// Based on NVVM 20.0.0
//

.version 9.0
.target sm_100
.address_size 64

	// .globl	_Z17matmul_gpu_kernelPfS_S_S_iiii

.visible .entry _Z17matmul_gpu_kernelPfS_S_S_iiii(
	.param .u64 .ptr .align 1 _Z17matmul_gpu_kernelPfS_S_S_iiii_param_0,
	.param .u64 .ptr .align 1 _Z17matmul_gpu_kernelPfS_S_S_iiii_param_1,
	.param .u64 .ptr .align 1 _Z17matmul_gpu_kernelPfS_S_S_iiii_param_2,
	.param .u64 .ptr .align 1 _Z17matmul_gpu_kernelPfS_S_S_iiii_param_3,
	.param .u32 _Z17matmul_gpu_kernelPfS_S_S_iiii_param_4,
	.param .u32 _Z17matmul_gpu_kernelPfS_S_S_iiii_param_5,
	.param .u32 _Z17matmul_gpu_kernelPfS_S_S_iiii_param_6,
	.param .u32 _Z17matmul_gpu_kernelPfS_S_S_iiii_param_7
)
{
	.reg .pred 	%p<14>;
	.reg .b32 	%r<36>;
	.reg .b32 	%f<69>;
	.reg .b64 	%rd<48>;

	ld.param.u64 	%rd11, [_Z17matmul_gpu_kernelPfS_S_S_iiii_param_0];
	ld.param.u64 	%rd13, [_Z17matmul_gpu_kernelPfS_S_S_iiii_param_1];
	ld.param.u64 	%rd14, [_Z17matmul_gpu_kernelPfS_S_S_iiii_param_2];
	ld.param.u64 	%rd12, [_Z17matmul_gpu_kernelPfS_S_S_iiii_param_3];
	ld.param.u32 	%r16, [_Z17matmul_gpu_kernelPfS_S_S_iiii_param_4];
	ld.param.u32 	%r17, [_Z17matmul_gpu_kernelPfS_S_S_iiii_param_5];
	ld.param.u32 	%r14, [_Z17matmul_gpu_kernelPfS_S_S_iiii_param_6];
	ld.param.u32 	%r18, [_Z17matmul_gpu_kernelPfS_S_S_iiii_param_7];
	cvta.to.global.u64 	%rd1, %rd14;
	cvta.to.global.u64 	%rd2, %rd13;
	mov.u32 	%r19, %tid.x;
	mov.u32 	%r20, %tid.y;
	mov.u32 	%r21, %ctaid.x;
	mov.u32 	%r22, %ctaid.y;
	mov.u32 	%r23, %ntid.x;
	mad.lo.s32 	%r1, %r21, %r23, %r19;
	mov.u32 	%r24, %ntid.y;
	mad.lo.s32 	%r25, %r22, %r24, %r20;
	mul.lo.s32 	%r26, %r17, %r16;
	setp.ge.s32 	%p1, %r1, %r26;
	setp.ge.s32 	%p2, %r25, %r18;
	or.pred  	%p3, %p1, %p2;
	@%p3 bra 	$L__BB0_16;
	mul.lo.s32 	%r27, %r14, %r1;
	cvt.s64.s32 	%rd3, %r27;
	mul.lo.s32 	%r28, %r14, %r25;
	cvt.s64.s32 	%rd4, %r28;
	setp.eq.s64 	%p4, %rd12, 0;
	mov.f32 	%f68, 0f00000000;
	@%p4 bra 	$L__BB0_3;
	cvta.to.global.u64 	%rd15, %rd12;
	mul.wide.u32 	%rd16, %r25, 4;
	add.s64 	%rd17, %rd15, %rd16;
	ld.global.f32 	%f68, [%rd17];
$L__BB0_3:
	setp.lt.s32 	%p5, %r14, 1;
	@%p5 bra 	$L__BB0_15;
	and.b32  	%r3, %r14, 7;
	setp.lt.u32 	%p6, %r14, 8;
	mov.b32 	%r34, 0;
	@%p6 bra 	$L__BB0_7;
	and.b32  	%r34, %r14, 2147483640;
	neg.s32 	%r32, %r34;
	shl.b64 	%rd18, %rd3, 2;
	add.s64 	%rd19, %rd18, %rd2;
	add.s64 	%rd47, %rd19, 16;
	shl.b64 	%rd20, %rd4, 2;
	add.s64 	%rd21, %rd20, %rd1;
	add.s64 	%rd46, %rd21, 16;
$L__BB0_6:
	.pragma "nounroll";
	ld.global.f32 	%f17, [%rd47+-16];
	ld.global.f32 	%f18, [%rd46+-16];
	fma.rn.f32 	%f19, %f17, %f18, %f68;
	ld.global.f32 	%f20, [%rd47+-12];
	ld.global.f32 	%f21, [%rd46+-12];
	fma.rn.f32 	%f22, %f20, %f21, %f19;
	ld.global.f32 	%f23, [%rd47+-8];
	ld.global.f32 	%f24, [%rd46+-8];
	fma.rn.f32 	%f25, %f23, %f24, %f22;
	ld.global.f32 	%f26, [%rd47+-4];
	ld.global.f32 	%f27, [%rd46+-4];
	fma.rn.f32 	%f28, %f26, %f27, %f25;
	ld.global.f32 	%f29, [%rd47];
	ld.global.f32 	%f30, [%rd46];
	fma.rn.f32 	%f31, %f29, %f30, %f28;
	ld.global.f32 	%f32, [%rd47+4];
	ld.global.f32 	%f33, [%rd46+4];
	fma.rn.f32 	%f34, %f32, %f33, %f31;
	ld.global.f32 	%f35, [%rd47+8];
	ld.global.f32 	%f36, [%rd46+8];
	fma.rn.f32 	%f37, %f35, %f36, %f34;
	ld.global.f32 	%f38, [%rd47+12];
	ld.global.f32 	%f39, [%rd46+12];
	fma.rn.f32 	%f68, %f38, %f39, %f37;
	add.s32 	%r32, %r32, 8;
	add.s64 	%rd47, %rd47, 32;
	add.s64 	%rd46, %rd46, 32;
	setp.ne.s32 	%p7, %r32, 0;
	@%p7 bra 	$L__BB0_6;
$L__BB0_7:
	setp.eq.s32 	%p8, %r3, 0;
	@%p8 bra 	$L__BB0_15;
	and.b32  	%r9, %r14, 3;
	setp.lt.u32 	%p9, %r3, 4;
	@%p9 bra 	$L__BB0_10;
	cvt.u64.u32 	%rd22, %r34;
	add.s64 	%rd23, %rd22, %rd3;
	shl.b64 	%rd24, %rd23, 2;
	add.s64 	%rd25, %rd2, %rd24;
	ld.global.f32 	%f41, [%rd25];
	add.s64 	%rd26, %rd22, %rd4;
	shl.b64 	%rd27, %rd26, 2;
	add.s64 	%rd28, %rd1, %rd27;
	ld.global.f32 	%f42, [%rd28];
	fma.rn.f32 	%f43, %f41, %f42, %f68;
	ld.global.f32 	%f44, [%rd25+4];
	ld.global.f32 	%f45, [%rd28+4];
	fma.rn.f32 	%f46, %f44, %f45, %f43;
	ld.global.f32 	%f47, [%rd25+8];
	ld.global.f32 	%f48, [%rd28+8];
	fma.rn.f32 	%f49, %f47, %f48, %f46;
	ld.global.f32 	%f50, [%rd25+12];
	ld.global.f32 	%f51, [%rd28+12];
	fma.rn.f32 	%f68, %f50, %f51, %f49;
	add.s32 	%r34, %r34, 4;
$L__BB0_10:
	setp.eq.s32 	%p10, %r9, 0;
	@%p10 bra 	$L__BB0_15;
	setp.eq.s32 	%p11, %r9, 1;
	@%p11 bra 	$L__BB0_13;
	cvt.u64.u32 	%rd29, %r34;
	add.s64 	%rd30, %rd29, %rd3;
	shl.b64 	%rd31, %rd30, 2;
	add.s64 	%rd32, %rd2, %rd31;
	ld.global.f32 	%f53, [%rd32];
	add.s64 	%rd33, %rd29, %rd4;
	shl.b64 	%rd34, %rd33, 2;
	add.s64 	%rd35, %rd1, %rd34;
	ld.global.f32 	%f54, [%rd35];
	fma.rn.f32 	%f55, %f53, %f54, %f68;
	ld.global.f32 	%f56, [%rd32+4];
	ld.global.f32 	%f57, [%rd35+4];
	fma.rn.f32 	%f68, %f56, %f57, %f55;
	add.s32 	%r34, %r34, 2;
$L__BB0_13:
	and.b32  	%r30, %r14, 1;
	setp.eq.b32 	%p12, %r30, 1;
	not.pred 	%p13, %p12;
	@%p13 bra 	$L__BB0_15;
	cvt.u64.u32 	%rd36, %r34;
	add.s64 	%rd37, %rd36, %rd3;
	shl.b64 	%rd38, %rd37, 2;
	add.s64 	%rd39, %rd2, %rd38;
	ld.global.f32 	%f58, [%rd39];
	add.s64 	%rd40, %rd36, %rd4;
	shl.b64 	%rd41, %rd40, 2;
	add.s64 	%rd42, %rd1, %rd41;
	ld.global.f32 	%f59, [%rd42];
	fma.rn.f32 	%f68, %f58, %f59, %f68;
$L__BB0_15:
	mad.lo.s32 	%r31, %r18, %r1, %r25;
	cvta.to.global.u64 	%rd43, %rd11;
	mul.wide.s32 	%rd44, %r31, 4;
	add.s64 	%rd45, %rd43, %rd44;
	st.global.f32 	[%rd45], %f68;
$L__BB0_16:
	ret;

}
	// .globl	_Z8add_biasPfPKfiii
.visible .entry _Z8add_biasPfPKfiii(
	.param .u64 .ptr .align 1 _Z8add_biasPfPKfiii_param_0,
	.param .u64 .ptr .align 1 _Z8add_biasPfPKfiii_param_1,
	.param .u32 _Z8add_biasPfPKfiii_param_2,
	.param .u32 _Z8add_biasPfPKfiii_param_3,
	.param .u32 _Z8add_biasPfPKfiii_param_4
)
{
	.reg .pred 	%p<2>;
	.reg .b32 	%r<11>;
	.reg .b32 	%f<4>;
	.reg .b64 	%rd<9>;

	ld.param.u64 	%rd1, [_Z8add_biasPfPKfiii_param_0];
	ld.param.u64 	%rd2, [_Z8add_biasPfPKfiii_param_1];
	ld.param.u32 	%r3, [_Z8add_biasPfPKfiii_param_2];
	ld.param.u32 	%r4, [_Z8add_biasPfPKfiii_param_3];
	ld.param.u32 	%r5, [_Z8add_biasPfPKfiii_param_4];
	mov.u32 	%r6, %ctaid.x;
	mov.u32 	%r7, %ntid.x;
	mov.u32 	%r8, %tid.x;
	mad.lo.s32 	%r1, %r6, %r7, %r8;
	mul.lo.s32 	%r2, %r4, %r3;
	mul.lo.s32 	%r9, %r2, %r5;
	setp.ge.s32 	%p1, %r1, %r9;
	@%p1 bra 	$L__BB1_2;
	cvta.to.global.u64 	%rd3, %rd2;
	cvta.to.global.u64 	%rd4, %rd1;
	div.s32 	%r10, %r1, %r2;
	mul.wide.s32 	%rd5, %r10, 4;
	add.s64 	%rd6, %rd3, %rd5;
	ld.global.f32 	%f1, [%rd6];
	mul.wide.s32 	%rd7, %r1, 4;
	add.s64 	%rd8, %rd4, %rd7;
	ld.global.f32 	%f2, [%rd8];
	add.f32 	%f3, %f1, %f2;
	st.global.f32 	[%rd8], %f3;
$L__BB1_2:
	ret;

}


// ===== COMPILED SASS (sm_100) =====

	.target	sm_100

	.elftype	@"ET_EXEC"


//--------------------- .note.nv.tkinfo           --------------------------
	.section	.note.nv.tkinfo,"",@"SHT_NOTE"
	.sectionflags	@"SHF_NOTE_NV_TKINFO"
	.tkinfo
        /*0018*/ 	.word	0x00000002
        /*0030*/ 	.string	""
        /*0030*/ 	.string	"ptxas"
        /*0030*/ 	.string	"Cuda compilation tools, release 13.0, V13.0.88"
        /*0030*/ 	.string	"Build cuda_13.0.r13.0/compiler.36424714_0"
        /*0030*/ 	.string	"-arch sm_100 -m 64 "



//--------------------- .note.nv.cuinfo           --------------------------
	.section	.note.nv.cuinfo,"",@"SHT_NOTE"
	.sectionflags	@"SHF_NOTE_NV_CUINFO"
        /*0018*/ 	.short	0x0002
        /*001a*/ 	.short	0x0064
        /*001c*/ 	.short	0x0082
	.zero		2


//--------------------- .nv.info                  --------------------------
	.section	.nv.info,"",@"SHT_CUDA_INFO"
	.align	4


	//----- nvinfo : EIATTR_REGCOUNT
	.align		4
        /*0000*/ 	.byte	0x04, 0x2f
        /*0002*/ 	.short	(.L_1 - .L_0)
	.align		4
.L_0:
        /*0004*/ 	.word	index@(_Z17matmul_gpu_kernelPfS_S_S_iiii)
        /*0008*/ 	.word	0x0000001d


	//----- nvinfo : EIATTR_FRAME_SIZE
	.align		4
.L_1:
        /*000c*/ 	.byte	0x04, 0x11
        /*000e*/ 	.short	(.L_3 - .L_2)
	.align		4
.L_2:
        /*0010*/ 	.word	index@(_Z17matmul_gpu_kernelPfS_S_S_iiii)
        /*0014*/ 	.word	0x00000000


	//----- nvinfo : EIATTR_REGCOUNT
	.align		4
.L_3:
        /*0018*/ 	.byte	0x04, 0x2f
        /*001a*/ 	.short	(.L_5 - .L_4)
	.align		4
.L_4:
        /*001c*/ 	.word	index@(_Z8add_biasPfPKfiii)
        /*0020*/ 	.word	0x0000000c


	//----- nvinfo : EIATTR_FRAME_SIZE
	.align		4
.L_5:
        /*0024*/ 	.byte	0x04, 0x11
        /*0026*/ 	.short	(.L_7 - .L_6)
	.align		4
.L_6:
        /*0028*/ 	.word	index@(_Z8add_biasPfPKfiii)
        /*002c*/ 	.word	0x00000000


	//----- nvinfo : EIATTR_MIN_STACK_SIZE
	.align		4
.L_7:
        /*0030*/ 	.byte	0x04, 0x12
        /*0032*/ 	.short	(.L_9 - .L_8)
	.align		4
.L_8:
        /*0034*/ 	.word	index@(_Z8add_biasPfPKfiii)
        /*0038*/ 	.word	0x00000000


	//----- nvinfo : EIATTR_MIN_STACK_SIZE
	.align		4
.L_9:
        /*003c*/ 	.byte	0x04, 0x12
        /*003e*/ 	.short	(.L_11 - .L_10)
	.align		4
.L_10:
        /*0040*/ 	.word	index@(_Z17matmul_gpu_kernelPfS_S_S_iiii)
        /*0044*/ 	.word	0x00000000
.L_11:


//--------------------- .nv.compat                --------------------------
	.section	.nv.compat,"",@"SHT_CUDA_COMPAT_INFO"
	.align	4
        /*0000*/ 	.byte	0x02, 0x09, 0x00, 0x00, 0x02, 0x02, 0x01, 0x00, 0x02, 0x05, 0x05, 0x00, 0x03, 0x07, 0x01, 0x01
        /*0010*/ 	.byte	0x02, 0x03, 0x00, 0x00, 0x02, 0x06, 0x01, 0x00, 0x04, 0x0b, 0x08, 0x00, 0x09, 0x00, 0x00, 0x00
        /*0020*/ 	.byte	0x00, 0x00, 0x00, 0x00


//--------------------- .nv.info._Z8add_biasPfPKfiii --------------------------
	.section	.nv.info._Z8add_biasPfPKfiii,"",@"SHT_CUDA_INFO"
	.sectionflags	@""
	.align	4


	//----- nvinfo : EIATTR_CUDA_API_VERSION
	.align		4
        /*0000*/ 	.byte	0x04, 0x37
        /*0002*/ 	.short	(.L_13 - .L_12)
.L_12:
        /*0004*/ 	.word	0x00000082


	//----- nvinfo : EIATTR_KPARAM_INFO
	.align		4
.L_13:
        /*0008*/ 	.byte	0x04, 0x17
        /*000a*/ 	.short	(.L_15 - .L_14)
.L_14:
        /*000c*/ 	.word	0x00000000
        /*0010*/ 	.short	0x0004
        /*0012*/ 	.short	0x0018
        /*0014*/ 	.byte	0x00, 0xf0, 0x11, 0x00


	//----- nvinfo : EIATTR_KPARAM_INFO
	.align		4
.L_15:
        /*0018*/ 	.byte	0x04, 0x17
        /*001a*/ 	.short	(.L_17 - .L_16)
.L_16:
        /*001c*/ 	.word	0x00000000
        /*0020*/ 	.short	0x0003
        /*0022*/ 	.short	0x0014
        /*0024*/ 	.byte	0x00, 0xf0, 0x11, 0x00


	//----- nvinfo : EIATTR_KPARAM_INFO
	.align		4
.L_17:
        /*0028*/ 	.byte	0x04, 0x17
        /*002a*/ 	.short	(.L_19 - .L_18)
.L_18:
        /*002c*/ 	.word	0x00000000
        /*0030*/ 	.short	0x0002
        /*0032*/ 	.short	0x0010
        /*0034*/ 	.byte	0x00, 0xf0, 0x11, 0x00


	//----- nvinfo : EIATTR_KPARAM_INFO
	.align		4
.L_19:
        /*0038*/ 	.byte	0x04, 0x17
        /*003a*/ 	.short	(.L_21 - .L_20)
.L_20:
        /*003c*/ 	.word	0x00000000
        /*0040*/ 	.short	0x0001
        /*0042*/ 	.short	0x0008
        /*0044*/ 	.byte	0x00, 0xf5, 0x21, 0x00


	//----- nvinfo : EIATTR_KPARAM_INFO
	.align		4
.L_21:
        /*0048*/ 	.byte	0x04, 0x17
        /*004a*/ 	.short	(.L_23 - .L_22)
.L_22:
        /*004c*/ 	.word	0x00000000
        /*0050*/ 	.short	0x0000
        /*0052*/ 	.short	0x0000
        /*0054*/ 	.byte	0x00, 0xf5, 0x21, 0x00


	//----- nvinfo : EIATTR_SPARSE_MMA_MASK
	.align		4
.L_23:
        /*0058*/ 	.byte	0x03, 0x50
        /*005a*/ 	.short	0x0000


	//----- nvinfo : EIATTR_MAXREG_COUNT
	.align		4
        /*005c*/ 	.byte	0x03, 0x1b
        /*005e*/ 	.short	0x00ff


	//----- nvinfo : EIATTR_MERCURY_ISA_VERSION
	.align		4
        /*0060*/ 	.byte	0x03, 0x5f
        /*0062*/ 	.short	0x0101


	//----- nvinfo : EIATTR_VRC_CTA_INIT_COUNT
	.align		4
        /*0064*/ 	.byte	0x02, 0x4a
	.zero		1
	.zero		1


	//----- nvinfo : EIATTR_EXIT_INSTR_OFFSETS
	.align		4
        /*0068*/ 	.byte	0x04, 0x1c
        /*006a*/ 	.short	(.L_25 - .L_24)


	//   ....[0]....
.L_24:
        /*006c*/ 	.word	0x000000a0


	//   ....[1]....
        /*0070*/ 	.word	0x000002c0


	//----- nvinfo : EIATTR_CBANK_PARAM_SIZE
	.align		4
.L_25:
        /*0074*/ 	.byte	0x03, 0x19
        /*0076*/ 	.short	0x001c


	//----- nvinfo : EIATTR_PARAM_CBANK
	.align		4
        /*0078*/ 	.byte	0x04, 0x0a
        /*007a*/ 	.short	(.L_27 - .L_26)
	.align		4
.L_26:
        /*007c*/ 	.word	index@(.nv.constant0._Z8add_biasPfPKfiii)
        /*0080*/ 	.short	0x0380
        /*0082*/ 	.short	0x001c


	//----- nvinfo : EIATTR_SW_WAR
	.align		4
.L_27:
        /*0084*/ 	.byte	0x04, 0x36
        /*0086*/ 	.short	(.L_29 - .L_28)
.L_28:
        /*0088*/ 	.word	0x00000008
.L_29:


//--------------------- .nv.info._Z17matmul_gpu_kernelPfS_S_S_iiii --------------------------
	.section	.nv.info._Z17matmul_gpu_kernelPfS_S_S_iiii,"",@"SHT_CUDA_INFO"
	.sectionflags	@""
	.align	4


	//----- nvinfo : EIATTR_CUDA_API_VERSION
	.align		4
        /*0000*/ 	.byte	0x04, 0x37
        /*0002*/ 	.short	(.L_31 - .L_30)
.L_30:
        /*0004*/ 	.word	0x00000082


	//----- nvinfo : EIATTR_KPARAM_INFO
	.align		4
.L_31:
        /*0008*/ 	.byte	0x04, 0x17
        /*000a*/ 	.short	(.L_33 - .L_32)
.L_32:
        /*000c*/ 	.word	0x00000000
        /*0010*/ 	.short	0x0007
        /*0012*/ 	.short	0x002c
        /*0014*/ 	.byte	0x00, 0xf0, 0x11, 0x00


	//----- nvinfo : EIATTR_KPARAM_INFO
	.align		4
.L_33:
        /*0018*/ 	.byte	0x04, 0x17
        /*001a*/ 	.short	(.L_35 - .L_34)
.L_34:
        /*001c*/ 	.word	0x00000000
        /*0020*/ 	.short	0x0006
        /*0022*/ 	.short	0x0028
        /*0024*/ 	.byte	0x00, 0xf0, 0x11, 0x00


	//----- nvinfo : EIATTR_KPARAM_INFO
	.align		4
.L_35:
        /*0028*/ 	.byte	0x04, 0x17
        /*002a*/ 	.short	(.L_37 - .L_36)
.L_36:
        /*002c*/ 	.word	0x00000000
        /*0030*/ 	.short	0x0005
        /*0032*/ 	.short	0x0024
        /*0034*/ 	.byte	0x00, 0xf0, 0x11, 0x00


	//----- nvinfo : EIATTR_KPARAM_INFO
	.align		4
.L_37:
        /*0038*/ 	.byte	0x04, 0x17
        /*003a*/ 	.short	(.L_39 - .L_38)
.L_38:
        /*003c*/ 	.word	0x00000000
        /*0040*/ 	.short	0x0004
        /*0042*/ 	.short	0x0020
        /*0044*/ 	.byte	0x00, 0xf0, 0x11, 0x00


	//----- nvinfo : EIATTR_KPARAM_INFO
	.align		4
.L_39:
        /*0048*/ 	.byte	0x04, 0x17
        /*004a*/ 	.short	(.L_41 - .L_40)
.L_40:
        /*004c*/ 	.word	0x00000000
        /*0050*/ 	.short	0x0003
        /*0052*/ 	.short	0x0018
        /*0054*/ 	.byte	0x00, 0xf5, 0x21, 0x00


	//----- nvinfo : EIATTR_KPARAM_INFO
	.align		4
.L_41:
        /*0058*/ 	.byte	0x04, 0x17
        /*005a*/ 	.short	(.L_43 - .L_42)
.L_42:
        /*005c*/ 	.word	0x00000000
        /*0060*/ 	.short	0x0002
        /*0062*/ 	.short	0x0010
        /*0064*/ 	.byte	0x00, 0xf5, 0x21, 0x00


	//----- nvinfo : EIATTR_KPARAM_INFO
	.align		4
.L_43:
        /*0068*/ 	.byte	0x04, 0x17
        /*006a*/ 	.short	(.L_45 - .L_44)
.L_44:
        /*006c*/ 	.word	0x00000000
        /*0070*/ 	.short	0x0001
        /*0072*/ 	.short	0x0008
        /*0074*/ 	.byte	0x00, 0xf5, 0x21, 0x00


	//----- nvinfo : EIATTR_KPARAM_INFO
	.align		4
.L_45:
        /*0078*/ 	.byte	0x04, 0x17
        /*007a*/ 	.short	(.L_47 - .L_46)
.L_46:
        /*007c*/ 	.word	0x00000000
        /*0080*/ 	.short	0x0000
        /*0082*/ 	.short	0x0000
        /*0084*/ 	.byte	0x00, 0xf5, 0x21, 0x00


	//----- nvinfo : EIATTR_SPARSE_MMA_MASK
	.align		4
.L_47:
        /*0088*/ 	.byte	0x03, 0x50
        /*008a*/ 	.short	0x0000


	//----- nvinfo : EIATTR_MAXREG_COUNT
	.align		4
        /*008c*/ 	.byte	0x03, 0x1b
        /*008e*/ 	.short	0x00ff


	//----- nvinfo : EIATTR_MERCURY_ISA_VERSION
	.align		4
        /*0090*/ 	.byte	0x03, 0x5f
        /*0092*/ 	.short	0x0101


	//----- nvinfo : EIATTR_VRC_CTA_INIT_COUNT
	.align		4
        /*0094*/ 	.byte	0x02, 0x4a
	.zero		1
	.zero		1


	//----- nvinfo : EIATTR_EXIT_INSTR_OFFSETS
	.align		4
        /*0098*/ 	.byte	0x04, 0x1c
        /*009a*/ 	.short	(.L_49 - .L_48)


	//   ....[0]....
.L_48:
        /*009c*/ 	.word	0x000000e0


	//   ....[1]....
        /*00a0*/ 	.word	0x00000940


	//----- nvinfo : EIATTR_CBANK_PARAM_SIZE
	.align		4
.L_49:
        /*00a4*/ 	.byte	0x03, 0x19
        /*00a6*/ 	.short	0x0030


	//----- nvinfo : EIATTR_PARAM_CBANK
	.align		4
        /*00a8*/ 	.byte	0x04, 0x0a
        /*00aa*/ 	.short	(.L_51 - .L_50)
	.align		4
.L_50:
        /*00ac*/ 	.word	index@(.nv.constant0._Z17matmul_gpu_kernelPfS_S_S_iiii)
        /*00b0*/ 	.short	0x0380
        /*00b2*/ 	.short	0x0030


	//----- nvinfo : EIATTR_SW_WAR
	.align		4
.L_51:
        /*00b4*/ 	.byte	0x04, 0x36
        /*00b6*/ 	.short	(.L_53 - .L_52)
.L_52:
        /*00b8*/ 	.word	0x00000008
.L_53:


//--------------------- .nv.callgraph             --------------------------
	.section	.nv.callgraph,"",@"SHT_CUDA_CALLGRAPH"
	.align	4
	.sectionentsize	8
	.align		4
        /*0000*/ 	.word	0x00000000
	.align		4
        /*0004*/ 	.word	0xffffffff
	.align		4
        /*0008*/ 	.word	0x00000000
	.align		4
        /*000c*/ 	.word	0xfffffffe
	.align		4
        /*0010*/ 	.word	0x00000000
	.align		4
        /*0014*/ 	.word	0xfffffffd
	.align		4
        /*0018*/ 	.word	0x00000000
	.align		4
        /*001c*/ 	.word	0xfffffffc


//--------------------- .text._Z8add_biasPfPKfiii --------------------------
	.section	.text._Z8add_biasPfPKfiii,"ax",@progbits
	.align	128
        .global         _Z8add_biasPfPKfiii
        .type           _Z8add_biasPfPKfiii,@function
        .size           _Z8add_biasPfPKfiii,(.L_x_6 - _Z8add_biasPfPKfiii)
        .other          _Z8add_biasPfPKfiii,@"STO_CUDA_ENTRY STV_DEFAULT"
_Z8add_biasPfPKfiii:
.text._Z8add_biasPfPKfiii:
[----:B------:R-:W-:Y:S01]  /*0000*/  LDC R1, c[0x0][0x37c] ;  /* 0x0000df00ff017b82 */ /* 0x000fe20000000800 */
[----:B------:R-:W0:Y:S07]  /*0010*/  S2R R2, SR_TID.X ;  /* 0x0000000000027919 */ /* 0x000e2e0000002100 */
[----:B------:R-:W1:Y:S01]  /*0020*/  LDC.64 R4, c[0x0][0x390] ;  /* 0x0000e400ff047b82 */ /* 0x000e620000000a00 */
[----:B------:R-:W2:Y:S07]  /*0030*/  LDCU UR5, c[0x0][0x398] ;  /* 0x00007300ff0577ac */ /* 0x000eae0008000800 */
[----:B------:R-:W0:Y:S08]  /*0040*/  S2UR UR4, SR_CTAID.X ;  /* 0x00000000000479c3 */ /* 0x000e300000002500 */
[----:B------:R-:W0:Y:S01]  /*0050*/  LDC R7, c[0x0][0x360] ;  /* 0x0000d800ff077b82 */ /* 0x000e220000000800 */
[----:B-1----:R-:W-:-:S02]  /*0060*/  IMAD R0, R5, R4, RZ ;  /* 0x0000000405007224 */ /* 0x002fc400078e02ff */
[----:B0-----:R-:W-:Y:S02]  /*0070*/  IMAD R7, R7, UR4, R2 ;  /* 0x0000000407077c24 */ /* 0x001fe4000f8e0202 */
[----:B--2---:R-:W-:-:S05]  /*0080*/  IMAD R2, R0, UR5, RZ ;  /* 0x0000000500027c24 */ /* 0x004fca000f8e02ff */
[----:B------:R-:W-:-:S13]  /*0090*/  ISETP.GE.AND P0, PT, R7, R2, PT ;  /* 0x000000020700720c */ /* 0x000fda0003f06270 */
[----:B------:R-:W-:Y:S05]  /*00a0*/  @P0 EXIT ;  /* 0x000000000000094d */ /* 0x000fea0003800000 */
[----:B------:R-:W-:Y:S01]  /*00b0*/  IABS R5, R0 ;  /* 0x0000000000057213 */ /* 0x000fe20000000000 */
[----:B------:R-:W0:Y:S01]  /*00c0*/  LDCU.64 UR4, c[0x0][0x358] ;  /* 0x00006b00ff0477ac */ /* 0x000e220008000a00 */
[----:B------:R-:W-:Y:S02]  /*00d0*/  IABS R8, R7 ;  /* 0x0000000700087213 */ /* 0x000fe40000000000 */
[----:B------:R-:W1:Y:S08]  /*00e0*/  I2F.RP R4, R5 ;  /* 0x0000000500047306 */ /* 0x000e700000209400 */
[----:B-1----:R-:W1:Y:S02]  /*00f0*/  MUFU.RCP R4, R4 ;  /* 0x0000000400047308 */ /* 0x002e640000001000 */
[----:B-1----:R-:W-:-:S06]  /*0100*/  VIADD R2, R4, 0xffffffe ;  /* 0x0ffffffe04027836 */ /* 0x002fcc0000000000 */
[----:B------:R1:W2:Y:S02]  /*0110*/  F2I.FTZ.U32.TRUNC.NTZ R3, R2 ;  /* 0x0000000200037305 */ /* 0x0002a4000021f000 */
[----:B-1----:R-:W-:Y:S02]  /*0120*/  HFMA2 R2, -RZ, RZ, 0, 0 ;  /* 0x00000000ff027431 */ /* 0x002fe400000001ff */
[----:B--2---:R-:W-:-:S04]  /*0130*/  IMAD.MOV R6, RZ, RZ, -R3 ;  /* 0x000000ffff067224 */ /* 0x004fc800078e0a03 */
[----:B------:R-:W-:Y:S01]  /*0140*/  IMAD R9, R6, R5, RZ ;  /* 0x0000000506097224 */ /* 0x000fe200078e02ff */
[----:B------:R-:W-:-:S03]  /*0150*/  IABS R6, R0 ;  /* 0x0000000000067213 */ /* 0x000fc60000000000 */
[----:B------:R-:W-:-:S04]  /*0160*/  IMAD.HI.U32 R3, R3, R9, R2 ;  /* 0x0000000903037227 */ /* 0x000fc800078e0002 */
[----:B------:R-:W-:Y:S02]  /*0170*/  IMAD.MOV R9, RZ, RZ, -R6 ;  /* 0x000000ffff097224 */ /* 0x000fe400078e0a06 */
[----:B------:R-:W-:-:S04]  /*0180*/  IMAD.HI.U32 R6, R3, R8, RZ ;  /* 0x0000000803067227 */ /* 0x000fc800078e00ff */
[----:B------:R-:W-:Y:S01]  /*0190*/  IMAD R2, R6, R9, R8 ;  /* 0x0000000906027224 */ /* 0x000fe200078e0208 */
[----:B------:R-:W-:-:S04]  /*01a0*/  LOP3.LUT R8, R7, R0, RZ, 0x3c, !PT ;  /* 0x0000000007087212 */ /* 0x000fc800078e3cff */
[----:B------:R-:W-:Y:S02]  /*01b0*/  ISETP.GT.U32.AND P2, PT, R5, R2, PT ;  /* 0x000000020500720c */ /* 0x000fe40003f44070 */
[----:B------:R-:W-:-:S11]  /*01c0*/  ISETP.GE.AND P1, PT, R8, RZ, PT ;  /* 0x000000ff0800720c */ /* 0x000fd60003f26270 */
[-C--:B------:R-:W-:Y:S01]  /*01d0*/  @!P2 IADD3 R2, PT, PT, R2, -R5.reuse, RZ ;  /* 0x800000050202a210 */ /* 0x080fe20007ffe0ff */
[----:B------:R-:W-:Y:S01]  /*01e0*/  @!P2 VIADD R6, R6, 0x1 ;  /* 0x000000010606a836 */ /* 0x000fe20000000000 */
[----:B------:R-:W-:Y:S02]  /*01f0*/  ISETP.NE.AND P2, PT, R0, RZ, PT ;  /* 0x000000ff0000720c */ /* 0x000fe40003f45270 */
[----:B------:R-:W-:Y:S02]  /*0200*/  ISETP.GE.U32.AND P0, PT, R2, R5, PT ;  /* 0x000000050200720c */ /* 0x000fe40003f06070 */
[----:B------:R-:W1:Y:S08]  /*0210*/  LDC.64 R2, c[0x0][0x388] ;  /* 0x0000e200ff027b82 */ /* 0x000e700000000a00 */
[----:B------:R-:W2:Y:S03]  /*0220*/  LDC.64 R4, c[0x0][0x380] ;  /* 0x0000e000ff047b82 */ /* 0x000ea60000000a00 */
[----:B------:R-:W-:-:S04]  /*0230*/  @P0 IADD3 R6, PT, PT, R6, 0x1, RZ ;  /* 0x0000000106060810 */ /* 0x000fc80007ffe0ff */
[----:B------:R-:W-:Y:S02]  /*0240*/  @!P1 IADD3 R6, PT, PT, -R6, RZ, RZ ;  /* 0x000000ff06069210 */ /* 0x000fe40007ffe1ff */
[----:B------:R-:W-:-:S05]  /*0250*/  @!P2 LOP3.LUT R6, RZ, R0, RZ, 0x33, !PT ;  /* 0x00000000ff06a212 */ /* 0x000fca00078e33ff */
[----:B-1----:R-:W-:-:S06]  /*0260*/  IMAD.WIDE R2, R6, 0x4, R2 ;  /* 0x0000000406027825 */ /* 0x002fcc00078e0202 */
[----:B0-----:R-:W3:Y:S01]  /*0270*/  LDG.E R2, desc[UR4][R2.64] ;  /* 0x0000000402027981 */ /* 0x001ee2000c1e1900 */
[----:B--2---:R-:W-:-:S05]  /*0280*/  IMAD.WIDE R4, R7, 0x4, R4 ;  /* 0x0000000407047825 */ /* 0x004fca00078e0204 */
[----:B------:R-:W3:Y:S02]  /*0290*/  LDG.E R7, desc[UR4][R4.64] ;  /* 0x0000000404077981 */ /* 0x000ee4000c1e1900 */
[----:B---3--:R-:W-:-:S05]  /*02a0*/  FADD R7, R2, R7 ;  /* 0x0000000702077221 */ /* 0x008fca0000000000 */
[----:B------:R-:W-:Y:S01]  /*02b0*/  STG.E desc[UR4][R4.64], R7 ;  /* 0x0000000704007986 */ /* 0x000fe2000c101904 */
[----:B------:R-:W-:Y:S05]  /*02c0*/  EXIT ;  /* 0x000000000000794d */ /* 0x000fea0003800000 */
.L_x_0:
[----:B------:R-:W-:-:S00]  /*02d0*/  BRA `(.L_x_0) ;  /* 0xfffffffc00fc7947 */ /* 0x000fc0000383ffff */
[----:B------:R-:W-:-:S00]  /*02e0*/  NOP ;  /* 0x0000000000007918 */ /* 0x000fc00000000000 */
        /* <DEDUP_REMOVED lines=9> */
.L_x_6:


//--------------------- .text._Z17matmul_gpu_kernelPfS_S_S_iiii --------------------------
	.section	.text._Z17matmul_gpu_kernelPfS_S_S_iiii,"ax",@progbits
	.align	128
        .global         _Z17matmul_gpu_kernelPfS_S_S_iiii
        .type           _Z17matmul_gpu_kernelPfS_S_S_iiii,@function
        .size           _Z17matmul_gpu_kernelPfS_S_S_iiii,(.L_x_7 - _Z17matmul_gpu_kernelPfS_S_S_iiii)
        .other          _Z17matmul_gpu_kernelPfS_S_S_iiii,@"STO_CUDA_ENTRY STV_DEFAULT"
_Z17matmul_gpu_kernelPfS_S_S_iiii:
.text._Z17matmul_gpu_kernelPfS_S_S_iiii:
[----:B------:R-:W-:Y:S01]  /*0000*/  LDC R1, c[0x0][0x37c] ;  /* 0x0000df00ff017b82 */ /* 0x000fe20000000800 */
[----:B------:R-:W0:Y:S07]  /*0010*/  S2R R0, SR_TID.Y ;  /* 0x0000000000007919 */ /* 0x000e2e0000002200 */
[----:B------:R-:W1:Y:S01]  /*0020*/  LDC R2, c[0x0][0x360] ;  /* 0x0000d800ff027b82 */ /* 0x000e620000000800 */
[----:B------:R-:W2:Y:S01]  /*0030*/  LDCU.64 UR4, c[0x0][0x3a0] ;  /* 0x00007400ff0477ac */ /* 0x000ea20008000a00 */
[----:B------:R-:W1:Y:S01]  /*0040*/  S2R R7, SR_TID.X ;  /* 0x0000000000077919 */ /* 0x000e620000002100 */
[----:B------:R-:W3:Y:S05]  /*0050*/  LDCU UR8, c[0x0][0x3ac] ;  /* 0x00007580ff0877ac */ /* 0x000eea0008000800 */
[----:B------:R-:W0:Y:S08]  /*0060*/  S2UR UR7, SR_CTAID.Y ;  /* 0x00000000000779c3 */ /* 0x000e300000002600 */
[----:B------:R-:W0:Y:S01]  /*0070*/  LDC R3, c[0x0][0x364] ;  /* 0x0000d900ff037b82 */ /* 0x000e220000000800 */
[----:B--2---:R-:W-:-:S07]  /*0080*/  UIMAD UR4, UR5, UR4, URZ ;  /* 0x00000004050472a4 */ /* 0x004fce000f8e02ff */
[----:B------:R-:W1:Y:S01]  /*0090*/  S2UR UR6, SR_CTAID.X ;  /* 0x00000000000679c3 */ /* 0x000e620000002500 */
[----:B0-----:R-:W-:-:S05]  /*00a0*/  IMAD R0, R3, UR7, R0 ;  /* 0x0000000703007c24 */ /* 0x001fca000f8e0200 */
[----:B---3--:R-:W-:Y:S01]  /*00b0*/  ISETP.GE.AND P0, PT, R0, UR8, PT ;  /* 0x0000000800007c0c */ /* 0x008fe2000bf06270 */
[----:B-1----:R-:W-:-:S05]  /*00c0*/  IMAD R7, R2, UR6, R7 ;  /* 0x0000000602077c24 */ /* 0x002fca000f8e0207 */
[----:B------:R-:W-:-:S13]  /*00d0*/  ISETP.GE.OR P0, PT, R7, UR4, P0 ;  /* 0x0000000407007c0c */ /* 0x000fda0008706670 */
[----:B------:R-:W-:Y:S05]  /*00e0*/  @P0 EXIT ;  /* 0x000000000000094d */ /* 0x000fea0003800000 */
[----:B------:R-:W0:Y:S01]  /*00f0*/  LDCU.64 UR4, c[0x0][0x398] ;  /* 0x00007300ff0477ac */ /* 0x000e220008000a00 */
[----:B------:R-:W1:Y:S01]  /*0100*/  LDC R12, c[0x0][0x3a8] ;  /* 0x0000ea00ff0c7b82 */ /* 0x000e620000000800 */
[----:B------:R-:W-:Y:S01]  /*0110*/  IMAD.MOV.U32 R10, RZ, RZ, RZ ;  /* 0x000000ffff0a7224 */ /* 0x000fe200078e00ff */
[----:B0-----:R-:W-:-:S04]  /*0120*/  ISETP.NE.U32.AND P0, PT, RZ, UR4, PT ;  /* 0x00000004ff007c0c */ /* 0x001fc8000bf05070 */
[----:B------:R-:W-:Y:S01]  /*0130*/  ISETP.NE.AND.EX P0, PT, RZ, UR5, PT, P0 ;  /* 0x00000005ff007c0c */ /* 0x000fe2000bf05300 */
[----:B------:R-:W0:-:S12]  /*0140*/  LDCU.64 UR4, c[0x0][0x358] ;  /* 0x00006b00ff0477ac */ /* 0x000e180008000a00 */
[----:B------:R-:W2:Y:S02]  /*0150*/  @P0 LDC.64 R2, c[0x0][0x398] ;  /* 0x0000e600ff020b82 */ /* 0x000ea40000000a00 */
[----:B--2---:R-:W-:-:S05]  /*0160*/  @P0 IMAD.WIDE.U32 R2, R0, 0x4, R2 ;  /* 0x0000000400020825 */ /* 0x004fca00078e0002 */
[----:B0-----:R0:W5:Y:S01]  /*0170*/  @P0 LDG.E R10, desc[UR4][R2.64] ;  /* 0x00000004020a0981 */ /* 0x001162000c1e1900 */
[----:B-1----:R-:W-:-:S13]  /*0180*/  ISETP.GE.AND P0, PT, R12, 0x1, PT ;  /* 0x000000010c00780c */ /* 0x002fda0003f06270 */
[----:B0-----:R-:W-:Y:S05]  /*0190*/  @!P0 BRA `(.L_x_1) ;  /* 0x0000000400d88947 */ /* 0x001fea0003800000 */
[C---:B------:R-:W-:Y:S01]  /*01a0*/  ISETP.GE.U32.AND P1, PT, R12.reuse, 0x8, PT ;  /* 0x000000080c00780c */ /* 0x040fe20003f26070 */
[-C--:B------:R-:W-:Y:S01]  /*01b0*/  IMAD R6, R7, R12.reuse, RZ ;  /* 0x0000000c07067224 */ /* 0x080fe200078e02ff */
[----:B------:R-:W-:Y:S01]  /*01c0*/  LOP3.LUT R24, R12, 0x7, RZ, 0xc0, !PT ;  /* 0x000000070c187812 */ /* 0x000fe200078ec0ff */
[----:B------:R-:W-:Y:S02]  /*01d0*/  IMAD R8, R0, R12, RZ ;  /* 0x0000000c00087224 */ /* 0x000fe400078e02ff */
[----:B------:R-:W-:Y:S01]  /*01e0*/  IMAD.MOV.U32 R9, RZ, RZ, RZ ;  /* 0x000000ffff097224 */ /* 0x000fe200078e00ff */
[----:B------:R-:W-:Y:S02]  /*01f0*/  ISETP.NE.AND P0, PT, R24, RZ, PT ;  /* 0x000000ff1800720c */ /* 0x000fe40003f05270 */
[----:B------:R-:W-:Y:S02]  /*0200*/  SHF.R.S32.HI R11, RZ, 0x1f, R6 ;  /* 0x0000001fff0b7819 */ /* 0x000fe40000011406 */
[----:B------:R-:W-:-:S03]  /*0210*/  SHF.R.S32.HI R13, RZ, 0x1f, R8 ;  /* 0x0000001fff0d7819 */ /* 0x000fc60000011408 */
[----:B------:R-:W-:Y:S06]  /*0220*/  @!P1 BRA `(.L_x_2) ;  /* 0x0000000000bc9947 */ /* 0x000fec0003800000 */
[----:B------:R-:W0:Y:S01]  /*0230*/  LDCU.64 UR6, c[0x0][0x388] ;  /* 0x00007100ff0677ac */ /* 0x000e220008000a00 */
[----:B------:R-:W-:Y:S01]  /*0240*/  LOP3.LUT R9, R12, 0x7ffffff8, RZ, 0xc0, !PT ;  /* 0x7ffffff80c097812 */ /* 0x000fe200078ec0ff */
[----:B------:R-:W1:Y:S04]  /*0250*/  LDCU.64 UR10, c[0x0][0x390] ;  /* 0x00007200ff0a77ac */ /* 0x000e680008000a00 */
[----:B------:R-:W-:Y:S01]  /*0260*/  IMAD.MOV R14, RZ, RZ, -R9 ;  /* 0x000000ffff0e7224 */ /* 0x000fe200078e0a09 */
[----:B0-----:R-:W-:Y:S02]  /*0270*/  LEA R17, P1, R6, UR6, 0x2 ;  /* 0x0000000606117c11 */ /* 0x001fe4000f8210ff */
[----:B-1----:R-:W-:Y:S02]  /*0280*/  LEA R15, P3, R8, UR10, 0x2 ;  /* 0x0000000a080f7c11 */ /* 0x002fe4000f8610ff */
[----:B------:R-:W-:-:S02]  /*0290*/  IADD3 R17, P2, PT, R17, 0x10, RZ ;  /* 0x0000001011117810 */ /* 0x000fc40007f5e0ff */
[----:B------:R-:W-:Y:S02]  /*02a0*/  IADD3 R15, P4, PT, R15, 0x10, RZ ;  /* 0x000000100f0f7810 */ /* 0x000fe40007f9e0ff */
[----:B------:R-:W-:Y:S02]  /*02b0*/  LEA.HI.X R18, R6, UR7, R11, 0x2, P1 ;  /* 0x0000000706127c11 */ /* 0x000fe400088f140b */
[----:B------:R-:W-:-:S03]  /*02c0*/  LEA.HI.X R16, R8, UR11, R13, 0x2, P3 ;  /* 0x0000000b08107c11 */ /* 0x000fc600098f140d */
[----:B------:R-:W-:Y:S02]  /*02d0*/  IMAD.X R18, RZ, RZ, R18, P2 ;  /* 0x000000ffff127224 */ /* 0x000fe400010e0612 */
[----:B------:R-:W-:-:S07]  /*02e0*/  IMAD.X R16, RZ, RZ, R16, P4 ;  /* 0x000000ffff107224 */ /* 0x000fce00020e0610 */
.L_x_3:
[----:B------:R-:W-:Y:S02]  /*02f0*/  IMAD.MOV.U32 R2, RZ, RZ, R17 ;  /* 0x000000ffff027224 */ /* 0x000fe400078e0011 */
[----:B------:R-:W-:Y:S02]  /*0300*/  IMAD.MOV.U32 R3, RZ, RZ, R18 ;  /* 0x000000ffff037224 */ /* 0x000fe400078e0012 */
[----:B------:R-:W-:Y:S02]  /*0310*/  IMAD.MOV.U32 R4, RZ, RZ, R15 ;  /* 0x000000ffff047224 */ /* 0x000fe400078e000f */
[----:B------:R-:W-:Y:S01]  /*0320*/  IMAD.MOV.U32 R5, RZ, RZ, R16 ;  /* 0x000000ffff057224 */ /* 0x000fe200078e0010 */
[----:B------:R-:W2:Y:S04]  /*0330*/  LDG.E R21, desc[UR4][R2.64+-0x10] ;  /* 0xfffff00402157981 */ /* 0x000ea8000c1e1900 */
[----:B------:R-:W2:Y:S04]  /*0340*/  LDG.E R22, desc[UR4][R4.64+-0x10] ;  /* 0xfffff00404167981 */ /* 0x000ea8000c1e1900 */
[----:B------:R-:W3:Y:S04]  /*0350*/  LDG.E R23, desc[UR4][R2.64+-0xc] ;  /* 0xfffff40402177981 */ /* 0x000ee8000c1e1900 */
[----:B------:R-:W3:Y:S04]  /*0360*/  LDG.E R25, desc[UR4][R4.64+-0xc] ;  /* 0xfffff40404197981 */ /* 0x000ee8000c1e1900 */
[----:B------:R-:W4:Y:S04]  /*0370*/  LDG.E R19, desc[UR4][R2.64+-0x8] ;  /* 0xfffff80402137981 */ /* 0x000f28000c1e1900 */
[----:B------:R-:W4:Y:S04]  /*0380*/  LDG.E R20, desc[UR4][R4.64+-0x8] ;  /* 0xfffff80404147981 */ /* 0x000f28000c1e1900 */
[----:B------:R-:W4:Y:S04]  /*0390*/  LDG.E R16, desc[UR4][R2.64+-0x4] ;  /* 0xfffffc0402107981 */ /* 0x000f28000c1e1900 */
[----:B------:R-:W4:Y:S04]  /*03a0*/  LDG.E R15, desc[UR4][R4.64+-0x4] ;  /* 0xfffffc04040f7981 */ /* 0x000f28000c1e1900 */
[----:B------:R-:W4:Y:S04]  /*03b0*/  LDG.E R17, desc[UR4][R2.64] ;  /* 0x0000000402117981 */ /* 0x000f28000c1e1900 */
[----:B------:R-:W4:Y:S01]  /*03c0*/  LDG.E R18, desc[UR4][R4.64] ;  /* 0x0000000404127981 */ /* 0x000f22000c1e1900 */
[----:B--2--5:R-:W-:-:S03]  /*03d0*/  FFMA R22, R21, R22, R10 ;  /* 0x0000001615167223 */ /* 0x024fc6000000000a */
[----:B------:R-:W2:Y:S04]  /*03e0*/  LDG.E R10, desc[UR4][R2.64+0x4] ;  /* 0x00000404020a7981 */ /* 0x000ea8000c1e1900 */
[----:B------:R-:W2:Y:S01]  /*03f0*/  LDG.E R21, desc[UR4][R4.64+0x4] ;  /* 0x0000040404157981 */ /* 0x000ea2000c1e1900 */
[----:B---3--:R-:W-:-:S03]  /*0400*/  FFMA R26, R23, R25, R22 ;  /* 0x00000019171a7223 */ /* 0x008fc60000000016 */
[----:B------:R-:W3:Y:S04]  /*0410*/  LDG.E R23, desc[UR4][R2.64+0x8] ;  /* 0x0000080402177981 */ /* 0x000ee8000c1e1900 */
[----:B------:R-:W3:Y:S01]  /*0420*/  LDG.E R22, desc[UR4][R4.64+0x8] ;  /* 0x0000080404167981 */ /* 0x000ee2000c1e1900 */
[----:B----4-:R-:W-:-:S03]  /*0430*/  FFMA R25, R19, R20, R26 ;  /* 0x0000001413197223 */ /* 0x010fc6000000001a */
[----:B------:R-:W4:Y:S04]  /*0440*/  LDG.E R19, desc[UR4][R2.64+0xc] ;  /* 0x00000c0402137981 */ /* 0x000f28000c1e1900 */
[----:B------:R-:W4:Y:S01]  /*0450*/  LDG.E R20, desc[UR4][R4.64+0xc] ;  /* 0x00000c0404147981 */ /* 0x000f22000c1e1900 */
[----:B------:R-:W-:Y:S02]  /*0460*/  VIADD R14, R14, 0x8 ;  /* 0x000000080e0e7836 */ /* 0x000fe40000000000 */
[----:B------:R-:W-:Y:S01]  /*0470*/  FFMA R16, R16, R15, R25 ;  /* 0x0000000f10107223 */ /* 0x000fe20000000019 */
[----:B------:R-:W-:Y:S02]  /*0480*/  IADD3 R15, P3, PT, R4, 0x20, RZ ;  /* 0x00000020040f7810 */ /* 0x000fe40007f7e0ff */
[----:B------:R-:W-:Y:S01]  /*0490*/  ISETP.NE.AND P1, PT, R14, RZ, PT ;  /* 0x000000ff0e00720c */ /* 0x000fe20003f25270 */
[----:B------:R-:W-:-:S02]  /*04a0*/  FFMA R17, R17, R18, R16 ;  /* 0x0000001211117223 */ /* 0x000fc40000000010 */
[----:B------:R-:W-:Y:S02]  /*04b0*/  IMAD.X R16, RZ, RZ, R5, P3 ;  /* 0x000000ffff107224 */ /* 0x000fe400018e0605 */
[----:B--2---:R-:W-:Y:S01]  /*04c0*/  FFMA R10, R10, R21, R17 ;  /* 0x000000150a0a7223 */ /* 0x004fe20000000011 */
[----:B------:R-:W-:-:S05]  /*04d0*/  IADD3 R17, P2, PT, R2, 0x20, RZ ;  /* 0x0000002002117810 */ /* 0x000fca0007f5e0ff */
[----:B------:R-:W-:Y:S02]  /*04e0*/  IMAD.X R18, RZ, RZ, R3, P2 ;  /* 0x000000ffff127224 */ /* 0x000fe400010e0603 */
[----:B---3--:R-:W-:-:S04]  /*04f0*/  FFMA R10, R23, R22, R10 ;  /* 0x00000016170a7223 */ /* 0x008fc8000000000a */
[----:B----4-:R-:W-:Y:S01]  /*0500*/  FFMA R10, R19, R20, R10 ;  /* 0x00000014130a7223 */ /* 0x010fe2000000000a */
[----:B------:R-:W-:Y:S06]  /*0510*/  @P1 BRA `(.L_x_3) ;  /* 0xfffffffc00741947 */ /* 0x000fec000383ffff */
.L_x_2:
[----:B------:R-:W-:Y:S05]  /*0520*/  @!P0 BRA `(.L_x_1) ;  /* 0x0000000000f48947 */ /* 0x000fea0003800000 */
[----:B------:R-:W-:Y:S02]  /*0530*/  ISETP.GE.U32.AND P0, PT, R24, 0x4, PT ;  /* 0x000000041800780c */ /* 0x000fe40003f06070 */
[----:B------:R-:W-:-:S04]  /*0540*/  LOP3.LUT R22, R12, 0x3, RZ, 0xc0, !PT ;  /* 0x000000030c167812 */ /* 0x000fc800078ec0ff */
[----:B------:R-:W-:-:S07]  /*0550*/  ISETP.NE.AND P1, PT, R22, RZ, PT ;  /* 0x000000ff1600720c */ /* 0x000fce0003f25270 */
[----:B------:R-:W-:Y:S06]  /*0560*/  @!P0 BRA `(.L_x_4) ;  /* 0x00000000005c8947 */ /* 0x000fec0003800000 */
[----:B------:R-:W0:Y:S01]  /*0570*/  LDCU.64 UR6, c[0x0][0x388] ;  /* 0x00007100ff0677ac */ /* 0x000e220008000a00 */
[-C--:B------:R-:W-:Y:S02]  /*0580*/  IADD3 R5, P0, PT, R6, R9.reuse, RZ ;  /* 0x0000000906057210 */ /* 0x080fe40007f1e0ff */
[----:B------:R-:W-:Y:S01]  /*0590*/  IADD3 R3, P2, PT, R8, R9, RZ ;  /* 0x0000000908037210 */ /* 0x000fe20007f5e0ff */
[----:B------:R-:W1:Y:S02]  /*05a0*/  LDCU.64 UR10, c[0x0][0x390] ;  /* 0x00007200ff0a77ac */ /* 0x000e640008000a00 */
[----:B------:R-:W-:Y:S02]  /*05b0*/  IMAD.X R16, RZ, RZ, R11, P0 ;  /* 0x000000ffff107224 */ /* 0x000fe400000e060b */
[----:B------:R-:W-:Y:S01]  /*05c0*/  IMAD.X R14, RZ, RZ, R13, P2 ;  /* 0x000000ffff0e7224 */ /* 0x000fe200010e060d */
[----:B0-----:R-:W-:Y:S02]  /*05d0*/  LEA R4, P0, R5, UR6, 0x2 ;  /* 0x0000000605047c11 */ /* 0x001fe4000f8010ff */
[----:B-1----:R-:W-:-:S02]  /*05e0*/  LEA R2, P2, R3, UR10, 0x2 ;  /* 0x0000000a03027c11 */ /* 0x002fc4000f8410ff */
[----:B------:R-:W-:Y:S02]  /*05f0*/  LEA.HI.X R5, R5, UR7, R16, 0x2, P0 ;  /* 0x0000000705057c11 */ /* 0x000fe400080f1410 */
[----:B------:R-:W-:-:S03]  /*0600*/  LEA.HI.X R3, R3, UR11, R14, 0x2, P2 ;  /* 0x0000000b03037c11 */ /* 0x000fc600090f140e */
[----:B------:R-:W2:Y:S04]  /*0610*/  LDG.E R15, desc[UR4][R4.64] ;  /* 0x00000004040f7981 */ /* 0x000ea8000c1e1900 */
[----:B------:R-:W2:Y:S04]  /*0620*/  LDG.E R14, desc[UR4][R2.64] ;  /* 0x00000004020e7981 */ /* 0x000ea8000c1e1900 */
[----:B------:R-:W3:Y:S04]  /*0630*/  LDG.E R17, desc[UR4][R4.64+0x4] ;  /* 0x0000040404117981 */ /* 0x000ee8000c1e1900 */
[----:B------:R-:W3:Y:S04]  /*0640*/  LDG.E R16, desc[UR4][R2.64+0x4] ;  /* 0x0000040402107981 */ /* 0x000ee8000c1e1900 */
[----:B------:R-:W4:Y:S04]  /*0650*/  LDG.E R19, desc[UR4][R4.64+0x8] ;  /* 0x0000080404137981 */ /* 0x000f28000c1e1900 */
[----:B------:R-:W4:Y:S04]  /*0660*/  LDG.E R18, desc[UR4][R2.64+0x8] ;  /* 0x0000080402127981 */ /* 0x000f28000c1e1900 */
[----:B------:R-:W4:Y:S04]  /*0670*/  LDG.E R21, desc[UR4][R4.64+0xc] ;  /* 0x00000c0404157981 */ /* 0x000f28000c1e1900 */
[----:B------:R-:W4:Y:S01]  /*0680*/  LDG.E R20, desc[UR4][R2.64+0xc] ;  /* 0x00000c0402147981 */ /* 0x000f22000c1e1900 */
[----:B------:R-:W-:-:S02]  /*0690*/  VIADD R9, R9, 0x4 ;  /* 0x0000000409097836 */ /* 0x000fc40000000000 */
[----:B--2--5:R-:W-:-:S04]  /*06a0*/  FFMA R14, R15, R14, R10 ;  /* 0x0000000e0f0e7223 */ /* 0x024fc8000000000a */
[----:B---3--:R-:W-:-:S04]  /*06b0*/  FFMA R14, R17, R16, R14 ;  /* 0x00000010110e7223 */ /* 0x008fc8000000000e */
[----:B----4-:R-:W-:-:S04]  /*06c0*/  FFMA R14, R19, R18, R14 ;  /* 0x00000012130e7223 */ /* 0x010fc8000000000e */
[----:B------:R-:W-:-:S07]  /*06d0*/  FFMA R10, R21, R20, R14 ;  /* 0x00000014150a7223 */ /* 0x000fce000000000e */
.L_x_4:
[----:B------:R-:W-:Y:S05]  /*06e0*/  @!P1 BRA `(.L_x_1) ;  /* 0x0000000000849947 */ /* 0x000fea0003800000 */
[----:B------:R-:W-:Y:S02]  /*06f0*/  LOP3.LUT R12, R12, 0x1, RZ, 0xc0, !PT ;  /* 0x000000010c0c7812 */ /* 0x000fe400078ec0ff */
[----:B------:R-:W-:Y:S02]  /*0700*/  ISETP.NE.AND P1, PT, R22, 0x1, PT ;  /* 0x000000011600780c */ /* 0x000fe40003f25270 */
[----:B------:R-:W-:-:S11]  /*0710*/  ISETP.NE.U32.AND P0, PT, R12, 0x1, PT ;  /* 0x000000010c00780c */ /* 0x000fd60003f05070 */
[----:B------:R-:W0:Y:S01]  /*0720*/  @P1 LDC.64 R16, c[0x0][0x388] ;  /* 0x0000e200ff101b82 */ /* 0x000e220000000a00 */
[-C--:B------:R-:W-:Y:S02]  /*0730*/  @P1 IADD3 R12, P3, PT, R6, R9.reuse, RZ ;  /* 0x00000009060c1210 */ /* 0x080fe40007f7e0ff */
[----:B------:R-:W-:Y:S01]  /*0740*/  @P1 IADD3 R18, P4, PT, R8, R9, RZ ;  /* 0x0000000908121210 */ /* 0x000fe20007f9e0ff */
[----:B------:R-:W-:-:S04]  /*0750*/  @P1 VIADD R9, R9, 0x2 ;  /* 0x0000000209091836 */ /* 0x000fc80000000000 */
[----:B------:R-:W1:Y:S01]  /*0760*/  @P1 LDC.64 R14, c[0x0][0x390] ;  /* 0x0000e400ff0e1b82 */ /* 0x000e620000000a00 */
[-C--:B------:R-:W-:Y:S01]  /*0770*/  @!P0 IADD3 R6, P5, PT, R6, R9.reuse, RZ ;  /* 0x0000000906068210 */ /* 0x080fe20007fbe0ff */
[----:B------:R-:W-:Y:S01]  /*0780*/  @P1 IMAD.X R19, RZ, RZ, R13, P4 ;  /* 0x000000ffff131224 */ /* 0x000fe200020e060d */
[----:B------:R-:W-:Y:S01]  /*0790*/  @!P0 IADD3 R8, P2, PT, R8, R9, RZ ;  /* 0x0000000908088210 */ /* 0x000fe20007f5e0ff */
[--C-:B------:R-:W-:Y:S02]  /*07a0*/  @P1 IMAD.X R9, RZ, RZ, R11.reuse, P3 ;  /* 0x000000ffff091224 */ /* 0x100fe400018e060b */
[----:B------:R-:W-:Y:S02]  /*07b0*/  @!P0 IMAD.X R11, RZ, RZ, R11, P5 ;  /* 0x000000ffff0b8224 */ /* 0x000fe400028e060b */
[----:B------:R-:W2:Y:S01]  /*07c0*/  @!P0 LDC.64 R4, c[0x0][0x388] ;  /* 0x0000e200ff048b82 */ /* 0x000ea20000000a00 */
[----:B------:R-:W-:-:S07]  /*07d0*/  @!P0 IMAD.X R13, RZ, RZ, R13, P2 ;  /* 0x000000ffff0d8224 */ /* 0x000fce00010e060d */
[----:B------:R-:W3:Y:S01]  /*07e0*/  @!P0 LDC.64 R2, c[0x0][0x390] ;  /* 0x0000e400ff028b82 */ /* 0x000ee20000000a00 */
[----:B0-----:R-:W-:-:S04]  /*07f0*/  @P1 LEA R16, P4, R12, R16, 0x2 ;  /* 0x000000100c101211 */ /* 0x001fc800078810ff */
[----:B------:R-:W-:Y:S02]  /*0800*/  @P1 LEA.HI.X R17, R12, R17, R9, 0x2, P4 ;  /* 0x000000110c111211 */ /* 0x000fe400020f1409 */
[----:B-1----:R-:W-:-:S03]  /*0810*/  @P1 LEA R14, P3, R18, R14, 0x2 ;  /* 0x0000000e120e1211 */ /* 0x002fc600078610ff */
[----:B------:R-:W4:Y:S01]  /*0820*/  @P1 LDG.E R9, desc[UR4][R16.64] ;  /* 0x0000000410091981 */ /* 0x000f22000c1e1900 */
[----:B------:R-:W-:Y:S02]  /*0830*/  @P1 LEA.HI.X R15, R18, R15, R19, 0x2, P3 ;  /* 0x0000000f120f1211 */ /* 0x000fe400018f1413 */
[----:B--2---:R-:W-:-:S04]  /*0840*/  @!P0 LEA R4, P5, R6, R4, 0x2 ;  /* 0x0000000406048211 */ /* 0x004fc800078a10ff */
[----:B------:R-:W-:Y:S02]  /*0850*/  @!P0 LEA.HI.X R5, R6, R5, R11, 0x2, P5 ;  /* 0x0000000506058211 */ /* 0x000fe400028f140b */
[----:B------:R-:W4:Y:S01]  /*0860*/  @P1 LDG.E R6, desc[UR4][R14.64] ;  /* 0x000000040e061981 */ /* 0x000f22000c1e1900 */
[----:B---3--:R-:W-:-:S03]  /*0870*/  @!P0 LEA R2, P2, R8, R2, 0x2 ;  /* 0x0000000208028211 */ /* 0x008fc600078410ff */
[----:B------:R-:W2:Y:S01]  /*0880*/  @P1 LDG.E R11, desc[UR4][R16.64+0x4] ;  /* 0x00000404100b1981 */ /* 0x000ea2000c1e1900 */
[----:B------:R-:W-:-:S03]  /*0890*/  @!P0 LEA.HI.X R3, R8, R3, R13, 0x2, P2 ;  /* 0x0000000308038211 */ /* 0x000fc600010f140d */
[----:B------:R-:W2:Y:S04]  /*08a0*/  @P1 LDG.E R8, desc[UR4][R14.64+0x4] ;  /* 0x000004040e081981 */ /* 0x000ea8000c1e1900 */
[----:B------:R-:W3:Y:S04]  /*08b0*/  @!P0 LDG.E R5, desc[UR4][R4.64] ;  /* 0x0000000404058981 */ /* 0x000ee8000c1e1900 */
[----:B------:R-:W3:Y:S01]  /*08c0*/  @!P0 LDG.E R2, desc[UR4][R2.64] ;  /* 0x0000000402028981 */ /* 0x000ee2000c1e1900 */
[----:B----45:R-:W-:-:S04]  /*08d0*/  @P1 FFMA R6, R9, R6, R10 ;  /* 0x0000000609061223 */ /* 0x030fc8000000000a */
[----:B--2---:R-:W-:-:S04]  /*08e0*/  @P1 FFMA R10, R11, R8, R6 ;  /* 0x000000080b0a1223 */ /* 0x004fc80000000006 */
[----:B---3--:R-:W-:-:S07]  /*08f0*/  @!P0 FFMA R10, R5, R2, R10 ;  /* 0x00000002050a8223 */ /* 0x008fce000000000a */
.L_x_1:
[----:B------:R-:W0:Y:S01]  /*0900*/  LDC.64 R2, c[0x0][0x380] ;  /* 0x0000e000ff027b82 */ /* 0x000e220000000a00 */
[----:B------:R-:W-:-:S04]  /*0910*/  IMAD R7, R7, UR8, R0 ;  /* 0x0000000807077c24 */ /* 0x000fc8000f8e0200 */
[----:B0-----:R-:W-:-:S05]  /*0920*/  IMAD.WIDE R2, R7, 0x4, R2 ;  /* 0x0000000407027825 */ /* 0x001fca00078e0202 */
[----:B-----5:R-:W-:Y:S01]  /*0930*/  STG.E desc[UR4][R2.64], R10 ;  /* 0x0000000a02007986 */ /* 0x020fe2000c101904 */
[----:B------:R-:W-:Y:S05]  /*0940*/  EXIT ;  /* 0x000000000000794d */ /* 0x000fea0003800000 */
.L_x_5:
        /* <DEDUP_REMOVED lines=11> */
.L_x_7:


//--------------------- .nv.shared.reserved.0     --------------------------
	.section	.nv.shared.reserved.0,"aw",@nobits
	.weak		__nv_reservedSMEM_offset_0_alias
	.size		__nv_reservedSMEM_offset_0_alias, 0, 64
	.other		__nv_reservedSMEM_offset_0_alias,@"STO_CUDA_RESERVED_SHARED STV_DEFAULT"
__nv_reservedSMEM_offset_0_alias:
	.zero		0
	.zero		64


//--------------------- .nv.constant0._Z8add_biasPfPKfiii --------------------------
	.section	.nv.constant0._Z8add_biasPfPKfiii,"a",@progbits
	.sectionflags	@""
	.align	4
.nv.constant0._Z8add_biasPfPKfiii:
	.zero		924


//--------------------- .nv.constant0._Z17matmul_gpu_kernelPfS_S_S_iiii --------------------------
	.section	.nv.constant0._Z17matmul_gpu_kernelPfS_S_S_iiii,"a",@progbits
	.sectionflags	@""
	.align	4
.nv.constant0._Z17matmul_gpu_kernelPfS_S_S_iiii:
	.zero		944


//--------------------- SYMBOLS --------------------------

	.type		.nv.reservedSmem.offset0,@object
	.size		.nv.reservedSmem.offset0,0x4
